	.headerflags	@"EF_CUDA_TEXMODE_UNIFIED EF_CUDA_64BIT_ADDRESS EF_CUDA_ACCELERATORS EF_CUDA_SM90 EF_CUDA_VIRTUAL_SM(EF_CUDA_SM90)"
	.elftype	@"ET_EXEC"


//--------------------- .nv.info                  --------------------------
	.section	.nv.info,"",@"SHT_CUDA_INFO"
	.align	4


	//----- nvinfo : EIATTR_REGCOUNT
	.align		4
        /*0000*/ 	.byte	0x04, 0x2f
        /*0002*/ 	.short	(.L_1 - .L_0)
	.align		4
.L_0:
        /*0004*/ 	.word	index@(triton_per_fused_mean_mul_sigmoid_29)
        /*0008*/ 	.word	0x00000017


	//----- nvinfo : EIATTR_MIN_STACK_SIZE
	.align		4
.L_1:
        /*000c*/ 	.byte	0x04, 0x12
        /*000e*/ 	.short	(.L_3 - .L_2)
	.align		4
.L_2:
        /*0010*/ 	.word	index@(triton_per_fused_mean_mul_sigmoid_29)
        /*0014*/ 	.word	0x00000000


	//----- nvinfo : EIATTR_FRAME_SIZE
	.align		4
.L_3:
        /*0018*/ 	.byte	0x04, 0x11
        /*001a*/ 	.short	(.L_5 - .L_4)
	.align		4
.L_4:
        /*001c*/ 	.word	index@(triton_per_fused_mean_mul_sigmoid_29)
        /*0020*/ 	.word	0x00000000


	//----- nvinfo : EIATTR_MIN_STACK_SIZE
	.align		4
.L_5:
        /*0024*/ 	.byte	0x04, 0x12
        /*0026*/ 	.short	(.L_7 - .L_6)
	.align		4
.L_6:
        /*0028*/ 	.word	index@(triton_per_fused_mean_mul_sigmoid_29)
        /*002c*/ 	.word	0x00000000
.L_7:


//--------------------- .nv.info.triton_per_fused_mean_mul_sigmoid_29 --------------------------
	.section	.nv.info.triton_per_fused_mean_mul_sigmoid_29,"",@"SHT_CUDA_INFO"
	.sectionflags	@""
	.align	4


	//----- nvinfo : EIATTR_CUDA_API_VERSION
	.align		4
        /*0000*/ 	.byte	0x04, 0x37
        /*0002*/ 	.short	(.L_9 - .L_8)
.L_8:
        /*0004*/ 	.word	0x0000007c


	//----- nvinfo : EIATTR_KPARAM_INFO
	.align		4
.L_9:
        /*0008*/ 	.byte	0x04, 0x17
        /*000a*/ 	.short	(.L_11 - .L_10)
.L_10:
        /*000c*/ 	.word	0x00000000
        /*0010*/ 	.short	0x0003
        /*0012*/ 	.short	0x0014
        /*0014*/ 	.byte	0x00, 0xf0, 0x11, 0x00


	//----- nvinfo : EIATTR_KPARAM_INFO
	.align		4
.L_11:
        /*0018*/ 	.byte	0x04, 0x17
        /*001a*/ 	.short	(.L_13 - .L_12)
.L_12:
        /*001c*/ 	.word	0x00000000
        /*0020*/ 	.short	0x0002
        /*0022*/ 	.short	0x0010
        /*0024*/ 	.byte	0x00, 0xf0, 0x11, 0x00


	//----- nvinfo : EIATTR_KPARAM_INFO
	.align		4
.L_13:
        /*0028*/ 	.byte	0x04, 0x17
        /*002a*/ 	.short	(.L_15 - .L_14)
.L_14:
        /*002c*/ 	.word	0x00000000
        /*0030*/ 	.short	0x0001
        /*0032*/ 	.short	0x0008
        /*0034*/ 	.byte	0x00, 0xf4, 0x21, 0x00


	//----- nvinfo : EIATTR_KPARAM_INFO
	.align		4
.L_15:
        /*0038*/ 	.byte	0x04, 0x17
        /*003a*/ 	.short	(.L_17 - .L_16)
.L_16:
        /*003c*/ 	.word	0x00000000
        /*0040*/ 	.short	0x0000
        /*0042*/ 	.short	0x0000
        /*0044*/ 	.byte	0x00, 0xf4, 0x21, 0x00


	//----- nvinfo : EIATTR_SPARSE_MMA_MASK
	.align		4
.L_17:
        /*0048*/ 	.byte	0x03, 0x50
        /*004a*/ 	.short	0x0000


	//----- nvinfo : EIATTR_MAXREG_COUNT
	.align		4
        /*004c*/ 	.byte	0x03, 0x1b
        /*004e*/ 	.short	0x00ff


	//----- nvinfo : EIATTR_COOP_GROUP_MASK_REGIDS
	.align		4
        /*0050*/ 	.byte	0x04, 0x29
        /*0052*/ 	.short	(.L_19 - .L_18)


	//   ....[0]....
.L_18:
        /*0054*/ 	.word	0xffffffff


	//   ....[1]....
        /*0058*/ 	.word	0xffffffff


	//   ....[2]....
        /*005c*/ 	.word	0xffffffff


	//   ....[3]....
        /*0060*/ 	.word	0xffffffff


	//   ....[4]....
        /*0064*/ 	.word	0xffffffff


	//   ....[5]....
        /*0068*/ 	.word	0xffffffff


	//   ....[6]....
        /*006c*/ 	.word	0xffffffff


	//   ....[7]....
        /*0070*/ 	.word	0xffffffff


	//   ....[8]....
        /*0074*/ 	.word	0xffffffff


	//   ....[9]....
        /*0078*/ 	.word	0xffffffff


	//----- nvinfo : EIATTR_COOP_GROUP_INSTR_OFFSETS
	.align		4
.L_19:
        /*007c*/ 	.byte	0x04, 0x28
        /*007e*/ 	.short	(.L_21 - .L_20)


	//   ....[0]....
.L_20:
        /*0080*/ 	.word	0x000004f0


	//   ....[1]....
        /*0084*/ 	.word	0x00000530


	//   ....[2]....
        /*0088*/ 	.word	0x00000570


	//   ....[3]....
        /*008c*/ 	.word	0x000005a0


	//   ....[4]....
        /*0090*/ 	.word	0x000005e0


	//   ....[5]....
        /*0094*/ 	.word	0x00000600


	//   ....[6]....
        /*0098*/ 	.word	0x00000630


	//   ....[7]....
        /*009c*/ 	.word	0x00000660


	//   ....[8]....
        /*00a0*/ 	.word	0x00000770


	//   ....[9]....
        /*00a4*/ 	.word	0x000007b0


	//----- nvinfo : EIATTR_EXIT_INSTR_OFFSETS
	.align		4
.L_21:
        /*00a8*/ 	.byte	0x04, 0x1c
        /*00aa*/ 	.short	(.L_23 - .L_22)


	//   ....[0]....
.L_22:
        /*00ac*/ 	.word	0x000008d0


	//   ....[1]....
        /*00b0*/ 	.word	0x00000900


	//----- nvinfo : EIATTR_REQNTID
	.align		4
.L_23:
        /*00b4*/ 	.byte	0x04, 0x10
        /*00b6*/ 	.short	(.L_25 - .L_24)
.L_24:
        /*00b8*/ 	.word	0x00000080
        /*00bc*/ 	.word	0x00000001
        /*00c0*/ 	.word	0x00000001


	//----- nvinfo : EIATTR_CBANK_PARAM_SIZE
	.align		4
.L_25:
        /*00c4*/ 	.byte	0x03, 0x19
        /*00c6*/ 	.short	0x0018


	//----- nvinfo : EIATTR_PARAM_CBANK
	.align		4
        /*00c8*/ 	.byte	0x04, 0x0a
        /*00ca*/ 	.short	(.L_27 - .L_26)
	.align		4
.L_26:
        /*00cc*/ 	.word	index@(.nv.constant0.triton_per_fused_mean_mul_sigmoid_29)
        /*00d0*/ 	.short	0x0210
        /*00d2*/ 	.short	0x0018


	//----- nvinfo : EIATTR_SW_WAR
	.align		4
.L_27:
        /*00d4*/ 	.byte	0x04, 0x36
        /*00d6*/ 	.short	(.L_29 - .L_28)
.L_28:
        /*00d8*/ 	.word	0x00000008
.L_29:


//--------------------- .nv.callgraph             --------------------------
	.section	.nv.callgraph,"",@"SHT_CUDA_CALLGRAPH"
	.align	4
	.sectionentsize	8
	.align		4
        /*0000*/ 	.word	0x00000000
	.align		4
        /*0004*/ 	.word	0xffffffff
	.align		4
        /*0008*/ 	.word	0x00000000
	.align		4
        /*000c*/ 	.word	0xfffffffe
	.align		4
        /*0010*/ 	.word	0x00000000
	.align		4
        /*0014*/ 	.word	0xfffffffd
	.align		4
        /*0018*/ 	.word	0x00000000
	.align		4
        /*001c*/ 	.word	0xfffffffc


//--------------------- .text.triton_per_fused_mean_mul_sigmoid_29 --------------------------
	.section	.text.triton_per_fused_mean_mul_sigmoid_29,"ax",@progbits
	.sectionflags	@"SHF_BARRIERS=1"
	.align	128
        .global         triton_per_fused_mean_mul_sigmoid_29
        .type           triton_per_fused_mean_mul_sigmoid_29,@function
        .size           triton_per_fused_mean_mul_sigmoid_29,(.L_x_1 - triton_per_fused_mean_mul_sigmoid_29)
        .other          triton_per_fused_mean_mul_sigmoid_29,@"STO_CUDA_ENTRY STV_DEFAULT"
triton_per_fused_mean_mul_sigmoid_29:
.text.triton_per_fused_mean_mul_sigmoid_29:
[----:B------:R-:W0:Y:S02]  /*0000*/  LDC R1, c[0x0][0x28] ;  /* 0x00000a00ff017b82 */ /* 0x000e240000000800 */
[----:B------:R-:W1:Y:S01]  /*0010*/  S2R R0, SR_CTAID.X ;  /* 0x0000000000007919 */ /* 0x000e620000002500 */
[----:B------:R-:W2:Y:S01]  /*0020*/  LDC.64 R6, c[0x0][0x218] ;  /* 0x00008600ff067b82 */ /* 0x000ea20000000a00 */
[----:B------:R-:W-:Y:S01]  /*0030*/  ULDC.64 UR6, c[0x0][0x208] ;  /* 0x0000820000067ab9 */ /* 0x000fe20000000a00 */
[----:B------:R-:W3:Y:S01]  /*0040*/  S2R R3, SR_TID.X ;  /* 0x0000000000037919 */ /* 0x000ee20000002100 */
[----:B-1----:R-:W-:Y:S02]  /*0050*/  SHF.L.U32 R0, R0, 0x5, RZ ;  /* 0x0000000500007819 */ /* 0x002fe400000006ff */
[----:B---3--:R-:W-:Y:S02]  /*0060*/  SHF.L.U32 R9, R3, 0x2, RZ ;  /* 0x0000000203097819 */ /* 0x008fe400000006ff */
[----:B------:R-:W-:Y:S02]  /*0070*/  SHF.R.U32.HI R10, RZ, 0x3, R3 ;  /* 0x00000003ff0a7819 */ /* 0x000fe40000011603 */
[----:B------:R-:W-:-:S04]  /*0080*/  LOP3.LUT R4, R0, 0x1c, R9, 0xf8, !PT ;  /* 0x0000001c00047812 */ /* 0x000fc800078ef809 */
[C---:B------:R-:W-:Y:S01]  /*0090*/  ISETP.GE.AND P0, PT, R4.reuse, 0xc00, PT ;  /* 0x00000c000400780c */ /* 0x040fe20003f06270 */
[----:B------:R-:W-:-:S05]  /*00a0*/  IMAD.HI R5, R4, 0x2aaaaaab, RZ ;  /* 0x2aaaaaab04057827 */ /* 0x000fca00078e02ff */
[----:B------:R-:W-:-:S04]  /*00b0*/  SHF.R.U32.HI R8, RZ, 0x1f, R5 ;  /* 0x0000001fff087819 */ /* 0x000fc80000011605 */
[----:B------:R-:W-:Y:S02]  /*00c0*/  LEA.HI.SX32 R11, R5, R8, 0x19 ;  /* 0x00000008050b7211 */ /* 0x000fe400078fcaff */
[----:B------:R-:W-:-:S03]  /*00d0*/  SGXT.U32 R5, R10, 0x4 ;  /* 0x000000040a05781a */ /* 0x000fc60000000000 */
[----:B------:R-:W-:-:S04]  /*00e0*/  IMAD R8, R11, -0x300, R4 ;  /* 0xfffffd000b087824 */ /* 0x000fc800078e0204 */
[----:B------:R-:W-:Y:S01]  /*00f0*/  IMAD R8, R5, 0x300, R8 ;  /* 0x0000030005087824 */ /* 0x000fe200078e0208 */
[----:B------:R-:W-:-:S03]  /*0100*/  CS2R R4, SRZ ;  /* 0x0000000000047805 */ /* 0x000fc6000001ff00 */
[----:B------:R-:W-:-:S04]  /*0110*/  IMAD R11, R11, 0x3000, R8 ;  /* 0x000030000b0b7824 */ /* 0x000fc800078e0208 */
[----:B--2---:R-:W-:Y:S01]  /*0120*/  IMAD.WIDE R10, R11, 0x4, R6 ;  /* 0x000000040b0a7825 */ /* 0x004fe200078e0206 */
[----:B------:R-:W-:-:S06]  /*0130*/  CS2R R6, SRZ ;  /* 0x0000000000067805 */ /* 0x000fcc000001ff00 */
[----:B------:R-:W2:Y:S01]  /*0140*/  @!P0 LDG.E.128 R4, desc[UR6][R10.64] ;  /* 0x000000060a048981 */ /* 0x000ea2000c1e1d00 */
[----:B------:R-:W-:Y:S01]  /*0150*/  HFMA2.MMA R17, -RZ, RZ, 1.625, 0 ;  /* 0x3e800000ff117435 */ /* 0x000fe200000001ff */
[----:B------:R-:W1:Y:S01]  /*0160*/  S2UR UR5, SR_CgaCtaId ;  /* 0x00000000000579c3 */ /* 0x000e620000008800 */
[----:B------:R-:W-:Y:S02]  /*0170*/  UMOV UR4, 0x400 ;  /* 0x0000040000047882 */ /* 0x000fe40000000000 */
[----:B-1----:R-:W-:Y:S01]  /*0180*/  UPRMT UR4, UR5, 0x654, UR4 ;  /* 0x0000065405047896 */ /* 0x002fe20008000004 */
[----:B--2---:R-:W-:Y:S02]  /*0190*/  SEL R4, R4, RZ, !P0 ;  /* 0x000000ff04047207 */ /* 0x004fe40004000000 */
[----:B------:R-:W-:Y:S02]  /*01a0*/  SEL R5, R5, RZ, !P0 ;  /* 0x000000ff05057207 */ /* 0x000fe40004000000 */
[----:B------:R-:W-:Y:S01]  /*01b0*/  SEL R6, R6, RZ, !P0 ;  /* 0x000000ff06067207 */ /* 0x000fe20004000000 */
[----:B------:R-:W-:Y:S01]  /*01c0*/  FADD R8, RZ, -R4 ;  /* 0x80000004ff087221 */ /* 0x000fe20000000000 */
[----:B------:R-:W-:-:S03]  /*01d0*/  SEL R7, R7, RZ, !P0 ;  /* 0x000000ff07077207 */ /* 0x000fc60004000000 */
[----:B------:R-:W-:Y:S01]  /*01e0*/  FMUL R13, R8, 1.4426950216293334961 ;  /* 0x3fb8aa3b080d7820 */ /* 0x000fe20000400000 */
[----:B------:R-:W-:Y:S01]  /*01f0*/  FADD R8, RZ, -R5 ;  /* 0x80000005ff087221 */ /* 0x000fe20000000000 */
[----:B------:R-:W-:-:S03]  /*0200*/  FADD R12, RZ, -R6 ;  /* 0x80000006ff0c7221 */ /* 0x000fc60000000000 */
[----:B------:R-:W-:Y:S01]  /*0210*/  FMUL R14, R8, 1.4426950216293334961 ;  /* 0x3fb8aa3b080e7820 */ /* 0x000fe20000400000 */
[----:B------:R-:W-:Y:S01]  /*0220*/  FADD R8, RZ, -R7 ;  /* 0x80000007ff087221 */ /* 0x000fe20000000000 */
[----:B------:R-:W-:Y:S01]  /*0230*/  FMUL R12, R12, 1.4426950216293334961 ;  /* 0x3fb8aa3b0c0c7820 */ /* 0x000fe20000400000 */
[----:B------:R-:W-:Y:S02]  /*0240*/  FSETP.GEU.AND P1, PT, R13, -126, PT ;  /* 0xc2fc00000d00780b */ /* 0x000fe40003f2e000 */
[----:B------:R-:W-:Y:S01]  /*0250*/  FMUL R15, R8, 1.4426950216293334961 ;  /* 0x3fb8aa3b080f7820 */ /* 0x000fe20000400000 */
[----:B------:R-:W-:Y:S02]  /*0260*/  FSETP.GEU.AND P4, PT, R14, -126, PT ;  /* 0xc2fc00000e00780b */ /* 0x000fe40003f8e000 */
[----:B------:R-:W-:Y:S02]  /*0270*/  FSETP.GEU.AND P2, PT, R12, -126, PT ;  /* 0xc2fc00000c00780b */ /* 0x000fe40003f4e000 */
[----:B------:R-:W-:-:S06]  /*0280*/  FSETP.GEU.AND P3, PT, R15, -126, PT ;  /* 0xc2fc00000f00780b */ /* 0x000fcc0003f6e000 */
[----:B------:R-:W-:-:S03]  /*0290*/  @!P1 FMUL R13, R13, 0.5 ;  /* 0x3f0000000d0d9820 */ /* 0x000fc60000400000 */
[----:B------:R-:W-:Y:S01]  /*02a0*/  @!P4 FMUL R14, R14, 0.5 ;  /* 0x3f0000000e0ec820 */ /* 0x000fe20000400000 */
[----:B------:R-:W1:Y:S01]  /*02b0*/  MUFU.EX2 R8, R13 ;  /* 0x0000000d00087308 */ /* 0x000e620000000800 */
[----:B------:R-:W-:Y:S02]  /*02c0*/  @!P2 FMUL R12, R12, 0.5 ;  /* 0x3f0000000c0ca820 */ /* 0x000fe40000400000 */
[----:B------:R-:W-:-:S05]  /*02d0*/  @!P3 FMUL R15, R15, 0.5 ;  /* 0x3f0000000f0fb820 */ /* 0x000fca0000400000 */
[----:B------:R-:W2:Y:S01]  /*02e0*/  MUFU.EX2 R10, R14 ;  /* 0x0000000e000a7308 */ /* 0x000ea20000000800 */
[----:B-1----:R-:W-:-:S07]  /*02f0*/  @!P1 FMUL R8, R8, R8 ;  /* 0x0000000808089220 */ /* 0x002fce0000400000 */
[----:B------:R-:W1:Y:S01]  /*0300*/  MUFU.EX2 R11, R12 ;  /* 0x0000000c000b7308 */ /* 0x000e620000000800 */
[----:B------:R-:W-:Y:S01]  /*0310*/  FADD R8, R8, 1 ;  /* 0x3f80000008087421 */ /* 0x000fe20000000000 */
[----:B--2---:R-:W-:-:S06]  /*0320*/  @!P4 FMUL R10, R10, R10 ;  /* 0x0000000a0a0ac220 */ /* 0x004fcc0000400000 */
[----:B------:R2:W3:Y:S01]  /*0330*/  MUFU.EX2 R16, R15 ;  /* 0x0000000f00107308 */ /* 0x0004e20000000800 */
[----:B------:R-:W-:Y:S01]  /*0340*/  FSETP.GT.AND P1, PT, R8, 8.50705917302346158658e+37, PT ;  /* 0x7e8000000800780b */ /* 0x000fe20003f24000 */
[----:B------:R-:W-:-:S03]  /*0350*/  FADD R10, R10, 1 ;  /* 0x3f8000000a0a7421 */ /* 0x000fc60000000000 */
[----:B------:R-:W-:Y:S01]  /*0360*/  FSEL R13, R17, 1, P1 ;  /* 0x3f800000110d7808 */ /* 0x000fe20000800000 */
[----:B-1----:R-:W-:Y:S01]  /*0370*/  @!P2 FMUL R11, R11, R11 ;  /* 0x0000000b0b0ba220 */ /* 0x002fe20000400000 */
[----:B------:R-:W-:-:S03]  /*0380*/  FSETP.GT.AND P2, PT, R10, 8.50705917302346158658e+37, PT ;  /* 0x7e8000000a00780b */ /* 0x000fc60003f44000 */
[----:B------:R-:W-:Y:S01]  /*0390*/  FADD R11, R11, 1 ;  /* 0x3f8000000b0b7421 */ /* 0x000fe20000000000 */
[----:B--2---:R-:W-:-:S03]  /*03a0*/  FSEL R15, R17, 1, P2 ;  /* 0x3f800000110f7808 */ /* 0x004fc60001000000 */
[----:B------:R-:W-:Y:S01]  /*03b0*/  @P1 FMUL R8, R8, 0.25 ;  /* 0x3e80000008081820 */ /* 0x000fe20000400000 */
[----:B---3--:R-:W-:Y:S01]  /*03c0*/  @!P3 FMUL R16, R16, R16 ;  /* 0x000000101010b220 */ /* 0x008fe20000400000 */
[----:B------:R-:W-:Y:S02]  /*03d0*/  FSETP.GT.AND P3, PT, R11, 8.50705917302346158658e+37, PT ;  /* 0x7e8000000b00780b */ /* 0x000fe40003f64000 */
[----:B------:R-:W-:Y:S01]  /*03e0*/  ISETP.GE.AND P1, PT, R3, 0x80, PT ;  /* 0x000000800300780c */ /* 0x000fe20003f26270 */
[----:B------:R-:W-:Y:S01]  /*03f0*/  FADD R16, R16, 1 ;  /* 0x3f80000010107421 */ /* 0x000fe20000000000 */
[----:B------:R-:W1:Y:S01]  /*0400*/  MUFU.RCP R8, R8 ;  /* 0x0000000800087308 */ /* 0x000e620000001000 */
[----:B------:R-:W-:Y:S01]  /*0410*/  @P2 FMUL R10, R10, 0.25 ;  /* 0x3e8000000a0a2820 */ /* 0x000fe20000400000 */
[----:B------:R-:W-:Y:S02]  /*0420*/  FSEL R12, R17, 1, P3 ;  /* 0x3f800000110c7808 */ /* 0x000fe40001800000 */
[----:B------:R-:W-:-:S04]  /*0430*/  FSETP.GT.AND P4, PT, R16, 8.50705917302346158658e+37, PT ;  /* 0x7e8000001000780b */ /* 0x000fc80003f84000 */
[----:B------:R-:W2:Y:S01]  /*0440*/  MUFU.RCP R10, R10 ;  /* 0x0000000a000a7308 */ /* 0x000ea20000001000 */
[----:B------:R-:W-:Y:S01]  /*0450*/  @P3 FMUL R11, R11, 0.25 ;  /* 0x3e8000000b0b3820 */ /* 0x000fe20000400000 */
[----:B------:R-:W-:Y:S01]  /*0460*/  FSEL R17, R17, 1, P4 ;  /* 0x3f80000011117808 */ /* 0x000fe20002000000 */
[----:B-1----:R-:W-:-:S05]  /*0470*/  FMUL R13, R8, R13 ;  /* 0x0000000d080d7220 */ /* 0x002fca0000400000 */
[----:B------:R-:W1:Y:S01]  /*0480*/  MUFU.RCP R11, R11 ;  /* 0x0000000b000b7308 */ /* 0x000e620000001000 */
[----:B------:R-:W-:Y:S01]  /*0490*/  @P4 FMUL R16, R16, 0.25 ;  /* 0x3e80000010104820 */ /* 0x000fe20000400000 */
[----:B------:R-:W-:Y:S01]  /*04a0*/  FMUL R13, R4, R13 ;  /* 0x0000000d040d7220 */ /* 0x000fe20000400000 */
[----:B--2---:R-:W-:-:S05]  /*04b0*/  FMUL R10, R10, R15 ;  /* 0x0000000f0a0a7220 */ /* 0x004fca0000400000 */
[----:B------:R-:W2:Y:S01]  /*04c0*/  MUFU.RCP R16, R16 ;  /* 0x0000001000107308 */ /* 0x000ea20000001000 */
[----:B------:R-:W-:Y:S01]  /*04d0*/  FSEL R13, R13, RZ, !P0 ;  /* 0x000000ff0d0d7208 */ /* 0x000fe20004000000 */
[----:B------:R-:W-:-:S04]  /*04e0*/  FMUL R10, R5, R10 ;  /* 0x0000000a050a7220 */ /* 0x000fc80000400000 */
[----:B------:R-:W3:Y:S01]  /*04f0*/  SHFL.BFLY PT, R4, R13, 0x10, 0x1f ;  /* 0x0e001f000d047f89 */ /* 0x000ee200000e0000 */
[----:B-1----:R-:W-:Y:S01]  /*0500*/  FMUL R15, R11, R12 ;  /* 0x0000000c0b0f7220 */ /* 0x002fe20000400000 */
[----:B------:R-:W-:-:S03]  /*0510*/  FSEL R10, R10, RZ, !P0 ;  /* 0x000000ff0a0a7208 */ /* 0x000fc60004000000 */
[----:B------:R-:W-:Y:S02]  /*0520*/  FMUL R15, R6, R15 ;  /* 0x0000000f060f7220 */ /* 0x000fe40000400000 */
[----:B------:R-:W1:Y:S01]  /*0530*/  SHFL.BFLY PT, R5, R10, 0x10, 0x1f ;  /* 0x0e001f000a057f89 */ /* 0x000e6200000e0000 */
[----:B--2---:R-:W-:Y:S02]  /*0540*/  FMUL R8, R16, R17 ;  /* 0x0000001110087220 */ /* 0x004fe40000400000 */
[----:B------:R-:W-:Y:S02]  /*0550*/  FSEL R15, R15, RZ, !P0 ;  /* 0x000000ff0f0f7208 */ /* 0x000fe40004000000 */
[----:B------:R-:W-:-:S03]  /*0560*/  FMUL R8, R7, R8 ;  /* 0x0000000807087220 */ /* 0x000fc60000400000 */
[----:B------:R-:W2:Y:S02]  /*0570*/  SHFL.BFLY PT, R12, R15, 0x10, 0x1f ;  /* 0x0e001f000f0c7f89 */ /* 0x000ea400000e0000 */
[----:B------:R-:W-:Y:S02]  /*0580*/  FSEL R8, R8, RZ, !P0 ;  /* 0x000000ff08087208 */ /* 0x000fe40004000000 */
[----:B------:R-:W-:-:S03]  /*0590*/  LOP3.LUT P0, RZ, R3, 0x18, RZ, 0xc0, !PT ;  /* 0x0000001803ff7812 */ /* 0x000fc6000780c0ff */
[----:B------:R-:W4:Y:S01]  /*05a0*/  SHFL.BFLY PT, R7, R8, 0x10, 0x1f ;  /* 0x0e001f0008077f89 */ /* 0x000f2200000e0000 */
[----:B---3--:R-:W-:Y:S01]  /*05b0*/  FADD R4, R13, R4 ;  /* 0x000000040d047221 */ /* 0x008fe20000000000 */
[----:B-1----:R-:W-:Y:S01]  /*05c0*/  FADD R6, R10, R5 ;  /* 0x000000050a067221 */ /* 0x002fe20000000000 */
[----:B------:R-:W-:-:S03]  /*05d0*/  SHF.R.U32.HI R10, RZ, 0x5, R3 ;  /* 0x00000005ff0a7819 */ /* 0x000fc60000011603 */
[----:B------:R-:W1:Y:S01]  /*05e0*/  SHFL.BFLY PT, R5, R4, 0x8, 0x1f ;  /* 0x0d001f0004057f89 */ /* 0x000e6200000e0000 */
[----:B--2---:R-:W-:-:S05]  /*05f0*/  FADD R12, R15, R12 ;  /* 0x0000000c0f0c7221 */ /* 0x004fca0000000000 */
[----:B------:R-:W2:Y:S01]  /*0600*/  SHFL.BFLY PT, R11, R12, 0x8, 0x1f ;  /* 0x0d001f000c0b7f89 */ /* 0x000ea200000e0000 */
[----:B----4-:R-:W-:Y:S01]  /*0610*/  FADD R14, R8, R7 ;  /* 0x00000007080e7221 */ /* 0x010fe20000000000 */
[----:B------:R-:W-:Y:S02]  /*0620*/  SGXT.U32 R8, R10, 0x2 ;  /* 0x000000020a08781a */ /* 0x000fe40000000000 */
[----:B------:R-:W3:Y:S01]  /*0630*/  SHFL.BFLY PT, R7, R6, 0x8, 0x1f ;  /* 0x0d001f0006077f89 */ /* 0x000ee200000e0000 */
[----:B------:R-:W-:Y:S02]  /*0640*/  LOP3.LUT R10, R9, 0x1c, RZ, 0xc0, !PT ;  /* 0x0000001c090a7812 */ /* 0x000fe400078ec0ff */
[----:B------:R-:W-:Y:S01]  /*0650*/  SHF.L.U32 R15, R8, 0x2, RZ ;  /* 0x00000002080f7819 */ /* 0x000fe200000006ff */
[----:B------:R-:W4:Y:S01]  /*0660*/  SHFL.BFLY PT, R13, R14, 0x8, 0x1f ;  /* 0x0d001f000e0d7f89 */ /* 0x000f2200000e0000 */
[----:B------:R-:W-:Y:S01]  /*0670*/  SHF.L.U32 R16, R10, 0x4, RZ ;  /* 0x000000040a107819 */ /* 0x000fe200000006ff */
[----:B-1----:R-:W-:-:S03]  /*0680*/  FADD R18, R4, R5 ;  /* 0x0000000504127221 */ /* 0x002fc60000000000 */
[----:B------:R-:W-:-:S05]  /*0690*/  LOP3.LUT R15, R16, R15, RZ, 0xfc, !PT ;  /* 0x0000000f100f7212 */ /* 0x000fca00078efcff */
[----:B------:R-:W-:Y:S01]  /*06a0*/  @!P0 STS [R15+UR4], R18 ;  /* 0x000000120f008988 */ /* 0x000fe20008000804 */
[----:B--2---:R-:W-:Y:S01]  /*06b0*/  FADD R20, R12, R11 ;  /* 0x0000000b0c147221 */ /* 0x004fe20000000000 */
[----:B---3--:R-:W-:-:S04]  /*06c0*/  FADD R6, R6, R7 ;  /* 0x0000000706067221 */ /* 0x008fc80000000000 */
[----:B------:R-:W-:Y:S01]  /*06d0*/  @!P0 STS [R15+UR4+0x20], R20 ;  /* 0x000020140f008988 */ /* 0x000fe20008000804 */
[----:B----4-:R-:W-:-:S03]  /*06e0*/  FADD R14, R14, R13 ;  /* 0x0000000d0e0e7221 */ /* 0x010fc60000000000 */
[----:B------:R-:W-:Y:S01]  /*06f0*/  @!P0 STS [R15+UR4+0x10], R6 ;  /* 0x000010060f008988 */ /* 0x000fe20008000804 */
[----:B------:R-:W-:-:S03]  /*0700*/  IADD3 R13, R16, UR4, RZ ;  /* 0x00000004100d7c10 */ /* 0x000fc6000fffe0ff */
[----:B------:R-:W-:Y:S01]  /*0710*/  @!P0 STS [R15+UR4+0x30], R14 ;  /* 0x0000300e0f008988 */ /* 0x000fe20008000804 */
[----:B------:R-:W-:Y:S01]  /*0720*/  BAR.SYNC.DEFER_BLOCKING 0x0 ;  /* 0x0000000000007b1d */ /* 0x000fe20000010000 */
[----:B------:R-:W-:Y:S01]  /*0730*/  LOP3.LUT P0, RZ, R3, 0x3, RZ, 0xc0, !PT ;  /* 0x0000000303ff7812 */ /* 0x000fe2000780c0ff */
[----:B------:R-:W-:-:S03]  /*0740*/  IMAD R13, R10, -0xc, R13 ;  /* 0xfffffff40a0d7824 */ /* 0x000fc600078e020d */
[C---:B------:R-:W-:Y:S01]  /*0750*/  ISETP.LT.AND P0, PT, R3.reuse, 0x80, !P0 ;  /* 0x000000800300780c */ /* 0x040fe20004701270 */
[----:B------:R-:W1:Y:S04]  /*0760*/  @!P1 LDS R2, [R9+UR4] ;  /* 0x0000000409029984 */ /* 0x000e680008000800 */
[----:B-1----:R-:W1:Y:S02]  /*0770*/  SHFL.BFLY PT, R5, R2, 0x2, 0x1f ;  /* 0x0c401f0002057f89 */ /* 0x002e6400000e0000 */
[----:B-1----:R-:W-:Y:S01]  /*0780*/  FADD R11, R2, R5 ;  /* 0x00000005020b7221 */ /* 0x002fe20000000000 */
[----:B------:R-:W-:Y:S02]  /*0790*/  LOP3.LUT R2, R3, 0x1f, RZ, 0xc0, !PT ;  /* 0x0000001f03027812 */ /* 0x000fe400078ec0ff */
[----:B------:R-:W-:-:S02]  /*07a0*/  LOP3.LUT R3, R0, 0x1f, R3, 0xf8, !PT ;  /* 0x0000001f00037812 */ /* 0x000fc400078ef803 */
[----:B------:R-:W1:Y:S01]  /*07b0*/  SHFL.BFLY PT, R4, R11, 0x1, 0x1f ;  /* 0x0c201f000b047f89 */ /* 0x000e6200000e0000 */
[----:B------:R-:W-:Y:S01]  /*07c0*/  LEA R14, R2, UR4, 0x2 ;  /* 0x00000004020e7c11 */ /* 0x000fe2000f8e10ff */
[----:B-1----:R-:W-:Y:S02]  /*07d0*/  FADD R12, R11, R4 ;  /* 0x000000040b0c7221 */ /* 0x002fe40000000000 */
[----:B------:R-:W1:Y:S03]  /*07e0*/  LDC.64 R10, c[0x0][0x210] ;  /* 0x00008400ff0a7b82 */ /* 0x000e660000000a00 */
[----:B------:R-:W-:Y:S05]  /*07f0*/  @P0 STS [R9+UR4], R12 ;  /* 0x0000000c09000988 */ /* 0x000fea0008000804 */
[----:B------:R-:W-:Y:S01]  /*0800*/  BAR.SYNC.DEFER_BLOCKING 0x0 ;  /* 0x0000000000007b1d */ /* 0x000fe20000010000 */
[----:B------:R-:W-:-:S04]  /*0810*/  ISETP.GE.AND P0, PT, R3, 0xc00, PT ;  /* 0x00000c000300780c */ /* 0x000fc80003f06270 */
[----:B------:R-:W-:Y:S01]  /*0820*/  ISETP.EQ.AND P0, PT, R8, RZ, !P0 ;  /* 0x000000ff0800720c */ /* 0x000fe20004702270 */
[----:B-1----:R-:W-:Y:S01]  /*0830*/  IMAD.WIDE R2, R3, 0x4, R10 ;  /* 0x0000000403027825 */ /* 0x002fe200078e020a */
[----:B------:R-:W-:Y:S04]  /*0840*/  LDS R4, [R16+UR4] ;  /* 0x0000000410047984 */ /* 0x000fe80008000800 */
[----:B------:R-:W-:Y:S04]  /*0850*/  LDS R5, [R16+UR4+0x10] ;  /* 0x0000100410057984 */ /* 0x000fe80008000800 */
[----:B------:R-:W-:Y:S04]  /*0860*/  LDS R6, [R16+UR4+0x20] ;  /* 0x0000200410067984 */ /* 0x000fe80008000800 */
[----:B------:R-:W1:Y:S01]  /*0870*/  LDS R7, [R16+UR4+0x30] ;  /* 0x0000300410077984 */ /* 0x000e620008000800 */
[----:B------:R-:W-:Y:S06]  /*0880*/  BAR.SYNC.DEFER_BLOCKING 0x0 ;  /* 0x0000000000007b1d */ /* 0x000fec0000010000 */
[----:B-1----:R1:W-:Y:S02]  /*0890*/  STS.128 [R13], R4 ;  /* 0x000000040d007388 */ /* 0x0023e40000000c00 */
[----:B------:R-:W-:Y:S06]  /*08a0*/  BAR.SYNC.DEFER_BLOCKING 0x0 ;  /* 0x0000000000007b1d */ /* 0x000fec0000010000 */
[----:B------:R-:W2:Y:S02]  /*08b0*/  LDS R14, [R14] ;  /* 0x000000000e0e7984 */ /* 0x000ea40000000800 */
[----:B------:R-:W-:Y:S06]  /*08c0*/  BAR.SYNC.DEFER_BLOCKING 0x0 ;  /* 0x0000000000007b1d */ /* 0x000fec0000010000 */
[----:B-1----:R-:W-:Y:S05]  /*08d0*/  @!P0 EXIT ;  /* 0x000000000000894d */ /* 0x002fea0003800000 */
[----:B--2---:R-:W-:-:S05]  /*08e0*/  FMUL R5, R14, 0.0625 ;  /* 0x3d8000000e057820 */ /* 0x004fca0000400000 */
[----:B------:R-:W-:Y:S01]  /*08f0*/  STG.E desc[UR6][R2.64], R5 ;  /* 0x0000000502007986 */ /* 0x000fe2000c101906 */
[----:B------:R-:W-:Y:S05]  /*0900*/  EXIT ;  /* 0x000000000000794d */ /* 0x000fea0003800000 */
.L_x_0:
[----:B------:R-:W-:-:S00]  /*0910*/  BRA `(.L_x_0) ;  /* 0xfffffffc00fc7947 */ /* 0x000fc0000383ffff */
[----:B------:R-:W-:-:S00]  /*0920*/  NOP ;  /* 0x0000000000007918 */ /* 0x000fc00000000000 */
        /* <DEDUP_REMOVED lines=13> */
.L_x_1:


//--------------------- .nv.shared.triton_per_fused_mean_mul_sigmoid_29 --------------------------
	.section	.nv.shared.triton_per_fused_mean_mul_sigmoid_29,"aw",@nobits
	.sectionflags	@""
	.align	16
	.zero		1024


//--------------------- .nv.constant0.triton_per_fused_mean_mul_sigmoid_29 --------------------------
	.section	.nv.constant0.triton_per_fused_mean_mul_sigmoid_29,"a",@progbits
	.sectionflags	@""
	.align	4
.nv.constant0.triton_per_fused_mean_mul_sigmoid_29:
	.zero		552
